//
// Generated by NVIDIA NVVM Compiler
//
// Compiler Build ID: CL-36424714
// Cuda compilation tools, release 13.0, V13.0.88
// Based on NVVM 20.0.0
//

.version 9.0
.target sm_100
.address_size 64

	// .globl	_Z19markFilterEdges_gpuPiS_S_S_i

.visible .entry _Z19markFilterEdges_gpuPiS_S_S_i(
	.param .u64 .ptr .align 1 _Z19markFilterEdges_gpuPiS_S_S_i_param_0,
	.param .u64 .ptr .align 1 _Z19markFilterEdges_gpuPiS_S_S_i_param_1,
	.param .u64 .ptr .align 1 _Z19markFilterEdges_gpuPiS_S_S_i_param_2,
	.param .u64 .ptr .align 1 _Z19markFilterEdges_gpuPiS_S_S_i_param_3,
	.param .u32 _Z19markFilterEdges_gpuPiS_S_S_i_param_4
)
{


	ret;

}


// ===== COMPILED SASS (sm_100) =====

	.target	sm_100

	.elftype	@"ET_EXEC"


//--------------------- .note.nv.tkinfo           --------------------------
	.section	.note.nv.tkinfo,"",@"SHT_NOTE"
	.sectionflags	@"SHF_NOTE_NV_TKINFO"
	.tkinfo
        /*0018*/ 	.word	0x00000002
        /*0030*/ 	.string	""
        /*0030*/ 	.string	"ptxas"
        /*0030*/ 	.string	"Cuda compilation tools, release 13.0, V13.0.88"
        /*0030*/ 	.string	"Build cuda_13.0.r13.0/compiler.36424714_0"
        /*0030*/ 	.string	"-arch sm_100 -m 64 "



//--------------------- .note.nv.cuinfo           --------------------------
	.section	.note.nv.cuinfo,"",@"SHT_NOTE"
	.sectionflags	@"SHF_NOTE_NV_CUINFO"
        /*0018*/ 	.short	0x0002
        /*001a*/ 	.short	0x0064
        /*001c*/ 	.short	0x0082
	.zero		2


//--------------------- .nv.info                  --------------------------
	.section	.nv.info,"",@"SHT_CUDA_INFO"
	.align	4


	//----- nvinfo : EIATTR_REGCOUNT
	.align		4
        /*0000*/ 	.byte	0x04, 0x2f
        /*0002*/ 	.short	(.L_1 - .L_0)
	.align		4
.L_0:
        /*0004*/ 	.word	index@(_Z19markFilterEdges_gpuPiS_S_S_i)
        /*0008*/ 	.word	0x00000004


	//----- nvinfo : EIATTR_FRAME_SIZE
	.align		4
.L_1:
        /*000c*/ 	.byte	0x04, 0x11
        /*000e*/ 	.short	(.L_3 - .L_2)
	.align		4
.L_2:
        /*0010*/ 	.word	index@(_Z19markFilterEdges_gpuPiS_S_S_i)
        /*0014*/ 	.word	0x00000000


	//----- nvinfo : EIATTR_MIN_STACK_SIZE
	.align		4
.L_3:
        /*0018*/ 	.byte	0x04, 0x12
        /*001a*/ 	.short	(.L_5 - .L_4)
	.align		4
.L_4:
        /*001c*/ 	.word	index@(_Z19markFilterEdges_gpuPiS_S_S_i)
        /*0020*/ 	.word	0x00000000
.L_5:


//--------------------- .nv.compat                --------------------------
	.section	.nv.compat,"",@"SHT_CUDA_COMPAT_INFO"
	.align	4
        /*0000*/ 	.byte	0x02, 0x09, 0x00, 0x00, 0x02, 0x02, 0x01, 0x00, 0x02, 0x05, 0x05, 0x00, 0x03, 0x07, 0x01, 0x01
        /*0010*/ 	.byte	0x02, 0x03, 0x00, 0x00, 0x02, 0x06, 0x01, 0x00, 0x04, 0x0b, 0x08, 0x00, 0x09, 0x00, 0x00, 0x00
        /*0020*/ 	.byte	0x00, 0x00, 0x00, 0x00


//--------------------- .nv.info._Z19markFilterEdges_gpuPiS_S_S_i --------------------------
	.section	.nv.info._Z19markFilterEdges_gpuPiS_S_S_i,"",@"SHT_CUDA_INFO"
	.sectionflags	@""
	.align	4


	//----- nvinfo : EIATTR_CUDA_API_VERSION
	.align		4
        /*0000*/ 	.byte	0x04, 0x37
        /*0002*/ 	.short	(.L_7 - .L_6)
.L_6:
        /*0004*/ 	.word	0x00000082


	//----- nvinfo : EIATTR_KPARAM_INFO
	.align		4
.L_7:
        /*0008*/ 	.byte	0x04, 0x17
        /*000a*/ 	.short	(.L_9 - .L_8)
.L_8:
        /*000c*/ 	.word	0x00000000
        /*0010*/ 	.short	0x0004
        /*0012*/ 	.short	0x0020
        /*0014*/ 	.byte	0x00, 0xf0, 0x11, 0x00


	//----- nvinfo : EIATTR_KPARAM_INFO
	.align		4
.L_9:
        /*0018*/ 	.byte	0x04, 0x17
        /*001a*/ 	.short	(.L_11 - .L_10)
.L_10:
        /*001c*/ 	.word	0x00000000
        /*0020*/ 	.short	0x0003
        /*0022*/ 	.short	0x0018
        /*0024*/ 	.byte	0x00, 0xf5, 0x21, 0x00


	//----- nvinfo : EIATTR_KPARAM_INFO
	.align		4
.L_11:
        /*0028*/ 	.byte	0x04, 0x17
        /*002a*/ 	.short	(.L_13 - .L_12)
.L_12:
        /*002c*/ 	.word	0x00000000
        /*0030*/ 	.short	0x0002
        /*0032*/ 	.short	0x0010
        /*0034*/ 	.byte	0x00, 0xf5, 0x21, 0x00


	//----- nvinfo : EIATTR_KPARAM_INFO
	.align		4
.L_13:
        /*0038*/ 	.byte	0x04, 0x17
        /*003a*/ 	.short	(.L_15 - .L_14)
.L_14:
        /*003c*/ 	.word	0x00000000
        /*0040*/ 	.short	0x0001
        /*0042*/ 	.short	0x0008
        /*0044*/ 	.byte	0x00, 0xf5, 0x21, 0x00


	//----- nvinfo : EIATTR_KPARAM_INFO
	.align		4
.L_15:
        /*0048*/ 	.byte	0x04, 0x17
        /*004a*/ 	.short	(.L_17 - .L_16)
.L_16:
        /*004c*/ 	.word	0x00000000
        /*0050*/ 	.short	0x0000
        /*0052*/ 	.short	0x0000
        /*0054*/ 	.byte	0x00, 0xf5, 0x21, 0x00


	//----- nvinfo : EIATTR_SPARSE_MMA_MASK
	.align		4
.L_17:
        /*0058*/ 	.byte	0x03, 0x50
        /*005a*/ 	.short	0x0000


	//----- nvinfo : EIATTR_MAXREG_COUNT
	.align		4
        /*005c*/ 	.byte	0x03, 0x1b
        /*005e*/ 	.short	0x00ff


	//----- nvinfo : EIATTR_MERCURY_ISA_VERSION
	.align		4
        /*0060*/ 	.byte	0x03, 0x5f
        /*0062*/ 	.short	0x0101


	//----- nvinfo : EIATTR_VRC_CTA_INIT_COUNT
	.align		4
        /*0064*/ 	.byte	0x02, 0x4a
	.zero		1
	.zero		1


	//----- nvinfo : EIATTR_EXIT_INSTR_OFFSETS
	.align		4
        /*0068*/ 	.byte	0x04, 0x1c
        /*006a*/ 	.short	(.L_19 - .L_18)


	//   ....[0]....
.L_18:
        /*006c*/ 	.word	0x00000010


	//----- nvinfo : EIATTR_CBANK_PARAM_SIZE
	.align		4
.L_19:
        /*0070*/ 	.byte	0x03, 0x19
        /*0072*/ 	.short	0x0024


	//----- nvinfo : EIATTR_PARAM_CBANK
	.align		4
        /*0074*/ 	.byte	0x04, 0x0a
        /*0076*/ 	.short	(.L_21 - .L_20)
	.align		4
.L_20:
        /*0078*/ 	.word	index@(.nv.constant0._Z19markFilterEdges_gpuPiS_S_S_i)
        /*007c*/ 	.short	0x0380
        /*007e*/ 	.short	0x0024


	//----- nvinfo : EIATTR_SW_WAR
	.align		4
.L_21:
        /*0080*/ 	.byte	0x04, 0x36
        /*0082*/ 	.short	(.L_23 - .L_22)
.L_22:
        /*0084*/ 	.word	0x00000008
.L_23:


//--------------------- .nv.callgraph             --------------------------
	.section	.nv.callgraph,"",@"SHT_CUDA_CALLGRAPH"
	.align	4
	.sectionentsize	8
	.align		4
        /*0000*/ 	.word	0x00000000
	.align		4
        /*0004*/ 	.word	0xffffffff
	.align		4
        /*0008*/ 	.word	0x00000000
	.align		4
        /*000c*/ 	.word	0xfffffffe
	.align		4
        /*0010*/ 	.word	0x00000000
	.align		4
        /*0014*/ 	.word	0xfffffffd
	.align		4
        /*0018*/ 	.word	0x00000000
	.align		4
        /*001c*/ 	.word	0xfffffffc


//--------------------- .text._Z19markFilterEdges_gpuPiS_S_S_i --------------------------
	.section	.text._Z19markFilterEdges_gpuPiS_S_S_i,"ax",@progbits
	.align	128
        .global         _Z19markFilterEdges_gpuPiS_S_S_i
        .type           _Z19markFilterEdges_gpuPiS_S_S_i,@function
        .size           _Z19markFilterEdges_gpuPiS_S_S_i,(.L_x_1 - _Z19markFilterEdges_gpuPiS_S_S_i)
        .other          _Z19markFilterEdges_gpuPiS_S_S_i,@"STO_CUDA_ENTRY STV_DEFAULT"
_Z19markFilterEdges_gpuPiS_S_S_i:
.text._Z19markFilterEdges_gpuPiS_S_S_i:
[----:B------:R-:W-:Y:S01]  /*0000*/  LDC R1, c[0x0][0x37c] ;  /* 0x0000df00ff017b82 */ /* 0x000fe20000000800 */
[----:B------:R-:W-:Y:S05]  /*0010*/  EXIT ;  /* 0x000000000000794d */ /* 0x000fea0003800000 */
.L_x_0:
[----:B------:R-:W-:-:S00]  /*0020*/  BRA `(.L_x_0) ;  /* 0xfffffffc00fc7947 */ /* 0x000fc0000383ffff */
[----:B------:R-:W-:-:S00]  /*0030*/  NOP ;  /* 0x0000000000007918 */ /* 0x000fc00000000000 */
        /* <DEDUP_REMOVED lines=12> */
.L_x_1:


//--------------------- .nv.shared.reserved.0     --------------------------
	.section	.nv.shared.reserved.0,"aw",@nobits
	.weak		__nv_reservedSMEM_offset_0_alias
	.size		__nv_reservedSMEM_offset_0_alias, 0, 64
	.other		__nv_reservedSMEM_offset_0_alias,@"STO_CUDA_RESERVED_SHARED STV_DEFAULT"
__nv_reservedSMEM_offset_0_alias:
	.zero		0
	.zero		64


//--------------------- .nv.constant0._Z19markFilterEdges_gpuPiS_S_S_i --------------------------
	.section	.nv.constant0._Z19markFilterEdges_gpuPiS_S_S_i,"a",@progbits
	.sectionflags	@""
	.align	4
.nv.constant0._Z19markFilterEdges_gpuPiS_S_S_i:
	.zero		932


//--------------------- SYMBOLS --------------------------

	.type		.nv.reservedSmem.offset0,@object
	.size		.nv.reservedSmem.offset0,0x4
